//
// Generated by NVIDIA NVVM Compiler
//
// Compiler Build ID: CL-36424714
// Cuda compilation tools, release 13.0, V13.0.88
// Based on NVVM 20.0.0
//

.version 9.0
.target sm_100
.address_size 64

	// .globl	_Z8checkMiniPiPbS0_

.visible .entry _Z8checkMiniPiPbS0_(
	.param .u32 _Z8checkMiniPiPbS0__param_0,
	.param .u64 .ptr .align 1 _Z8checkMiniPiPbS0__param_1,
	.param .u64 .ptr .align 1 _Z8checkMiniPiPbS0__param_2,
	.param .u64 .ptr .align 1 _Z8checkMiniPiPbS0__param_3
)
{
	.reg .pred 	%p<5>;
	.reg .b16 	%rs<2>;
	.reg .b32 	%r<12>;
	.reg .b64 	%rd<12>;

	ld.param.u32 	%r3, [_Z8checkMiniPiPbS0__param_0];
	ld.param.u64 	%rd1, [_Z8checkMiniPiPbS0__param_1];
	ld.param.u64 	%rd2, [_Z8checkMiniPiPbS0__param_2];
	ld.param.u64 	%rd3, [_Z8checkMiniPiPbS0__param_3];
	mov.u32 	%r4, %ctaid.x;
	mov.u32 	%r5, %ntid.x;
	mov.u32 	%r6, %tid.x;
	mad.lo.s32 	%r1, %r4, %r5, %r6;
	mul.lo.s32 	%r7, %r3, %r3;
	setp.ge.s32 	%p1, %r1, %r7;
	@%p1 bra 	$L__BB0_3;
	cvta.to.global.u64 	%rd4, %rd1;
	div.s32 	%r2, %r1, %r3;
	mul.wide.s32 	%rd5, %r2, 4;
	add.s64 	%rd6, %rd4, %rd5;
	ld.global.u32 	%r8, [%rd6];
	mul.lo.s32 	%r9, %r2, %r3;
	sub.s32 	%r10, %r1, %r9;
	mul.wide.s32 	%rd7, %r10, 4;
	add.s64 	%rd8, %rd4, %rd7;
	ld.global.u32 	%r11, [%rd8];
	setp.le.s32 	%p2, %r8, %r11;
	setp.eq.s64 	%p3, %rd3, 0;
	and.pred  	%p4, %p3, %p2;
	@%p4 bra 	$L__BB0_3;
	cvt.s64.s32 	%rd9, %r2;
	cvta.to.global.u64 	%rd10, %rd2;
	add.s64 	%rd11, %rd10, %rd9;
	mov.b16 	%rs1, 0;
	st.global.u8 	[%rd11], %rs1;
$L__BB0_3:
	ret;

}
	// .globl	_Z10findMinIdxiPbPi
.visible .entry _Z10findMinIdxiPbPi(
	.param .u32 _Z10findMinIdxiPbPi_param_0,
	.param .u64 .ptr .align 1 _Z10findMinIdxiPbPi_param_1,
	.param .u64 .ptr .align 1 _Z10findMinIdxiPbPi_param_2
)
{
	.reg .pred 	%p<3>;
	.reg .b16 	%rs<2>;
	.reg .b32 	%r<6>;
	.reg .b64 	%rd<7>;

	ld.param.u32 	%r2, [_Z10findMinIdxiPbPi_param_0];
	ld.param.u64 	%rd1, [_Z10findMinIdxiPbPi_param_1];
	ld.param.u64 	%rd2, [_Z10findMinIdxiPbPi_param_2];
	mov.u32 	%r3, %ctaid.x;
	mov.u32 	%r4, %ntid.x;
	mov.u32 	%r5, %tid.x;
	mad.lo.s32 	%r1, %r3, %r4, %r5;
	setp.ge.s32 	%p1, %r1, %r2;
	@%p1 bra 	$L__BB1_3;
	cvta.to.global.u64 	%rd3, %rd1;
	cvt.s64.s32 	%rd4, %r1;
	add.s64 	%rd5, %rd3, %rd4;
	ld.global.u8 	%rs1, [%rd5];
	setp.eq.s16 	%p2, %rs1, 0;
	@%p2 bra 	$L__BB1_3;
	cvta.to.global.u64 	%rd6, %rd2;
	st.global.u32 	[%rd6], %r1;
$L__BB1_3:
	ret;

}
	// .globl	_Z11update_costPiPbS_ii
.visible .entry _Z11update_costPiPbS_ii(
	.param .u64 .ptr .align 1 _Z11update_costPiPbS_ii_param_0,
	.param .u64 .ptr .align 1 _Z11update_costPiPbS_ii_param_1,
	.param .u64 .ptr .align 1 _Z11update_costPiPbS_ii_param_2,
	.param .u32 _Z11update_costPiPbS_ii_param_3,
	.param .u32 _Z11update_costPiPbS_ii_param_4
)
{
	.reg .pred 	%p<7>;
	.reg .b16 	%rs<2>;
	.reg .b32 	%r<12>;
	.reg .b64 	%rd<15>;

	ld.param.u64 	%rd2, [_Z11update_costPiPbS_ii_param_0];
	ld.param.u64 	%rd3, [_Z11update_costPiPbS_ii_param_1];
	ld.param.u64 	%rd4, [_Z11update_costPiPbS_ii_param_2];
	ld.param.u32 	%r4, [_Z11update_costPiPbS_ii_param_3];
	ld.param.u32 	%r5, [_Z11update_costPiPbS_ii_param_4];
	mov.u32 	%r6, %ctaid.x;
	mov.u32 	%r7, %ntid.x;
	mov.u32 	%r8, %tid.x;
	mad.lo.s32 	%r1, %r6, %r7, %r8;
	setp.ge.s32 	%p1, %r1, %r4;
	setp.eq.s32 	%p2, %r1, %r5;
	or.pred  	%p3, %p1, %p2;
	@%p3 bra 	$L__BB2_5;
	cvta.to.global.u64 	%rd5, %rd3;
	cvt.s64.s32 	%rd6, %r1;
	add.s64 	%rd7, %rd5, %rd6;
	ld.global.u8 	%rs1, [%rd7];
	setp.ne.s16 	%p4, %rs1, 0;
	@%p4 bra 	$L__BB2_5;
	mad.lo.s32 	%r9, %r5, %r4, %r1;
	cvta.to.global.u64 	%rd8, %rd2;
	mul.wide.s32 	%rd9, %r9, 4;
	add.s64 	%rd10, %rd8, %rd9;
	ld.global.u32 	%r2, [%rd10];
	setp.eq.s32 	%p5, %r2, 2147483647;
	@%p5 bra 	$L__BB2_5;
	cvta.to.global.u64 	%rd11, %rd4;
	mul.wide.s32 	%rd12, %r5, 4;
	add.s64 	%rd13, %rd11, %rd12;
	ld.global.u32 	%r10, [%rd13];
	add.s32 	%r3, %r2, %r10;
	mul.wide.s32 	%rd14, %r1, 4;
	add.s64 	%rd1, %rd11, %rd14;
	ld.global.u32 	%r11, [%rd1];
	setp.ge.s32 	%p6, %r3, %r11;
	@%p6 bra 	$L__BB2_5;
	st.global.u32 	[%rd1], %r3;
$L__BB2_5:
	ret;

}


// ===== COMPILED SASS (sm_100) =====

	.target	sm_100

	.elftype	@"ET_EXEC"


//--------------------- .note.nv.tkinfo           --------------------------
	.section	.note.nv.tkinfo,"",@"SHT_NOTE"
	.sectionflags	@"SHF_NOTE_NV_TKINFO"
	.tkinfo
        /*0018*/ 	.word	0x00000002
        /*0030*/ 	.string	""
        /*0030*/ 	.string	"ptxas"
        /*0030*/ 	.string	"Cuda compilation tools, release 13.0, V13.0.88"
        /*0030*/ 	.string	"Build cuda_13.0.r13.0/compiler.36424714_0"
        /*0030*/ 	.string	"-arch sm_100 -m 64 "



//--------------------- .note.nv.cuinfo           --------------------------
	.section	.note.nv.cuinfo,"",@"SHT_NOTE"
	.sectionflags	@"SHF_NOTE_NV_CUINFO"
        /*0018*/ 	.short	0x0002
        /*001a*/ 	.short	0x0064
        /*001c*/ 	.short	0x0082
	.zero		2


//--------------------- .nv.info                  --------------------------
	.section	.nv.info,"",@"SHT_CUDA_INFO"
	.align	4


	//----- nvinfo : EIATTR_REGCOUNT
	.align		4
        /*0000*/ 	.byte	0x04, 0x2f
        /*0002*/ 	.short	(.L_1 - .L_0)
	.align		4
.L_0:
        /*0004*/ 	.word	index@(_Z8checkMiniPiPbS0_)
        /*0008*/ 	.word	0x0000000c


	//----- nvinfo : EIATTR_FRAME_SIZE
	.align		4
.L_1:
        /*000c*/ 	.byte	0x04, 0x11
        /*000e*/ 	.short	(.L_3 - .L_2)
	.align		4
.L_2:
        /*0010*/ 	.word	index@(_Z8checkMiniPiPbS0_)
        /*0014*/ 	.word	0x00000000


	//----- nvinfo : EIATTR_REGCOUNT
	.align		4
.L_3:
        /*0018*/ 	.byte	0x04, 0x2f
        /*001a*/ 	.short	(.L_5 - .L_4)
	.align		4
.L_4:
        /*001c*/ 	.word	index@(_Z10findMinIdxiPbPi)
        /*0020*/ 	.word	0x00000008


	//----- nvinfo : EIATTR_FRAME_SIZE
	.align		4
.L_5:
        /*0024*/ 	.byte	0x04, 0x11
        /*0026*/ 	.short	(.L_7 - .L_6)
	.align		4
.L_6:
        /*0028*/ 	.word	index@(_Z10findMinIdxiPbPi)
        /*002c*/ 	.word	0x00000000


	//----- nvinfo : EIATTR_REGCOUNT
	.align		4
.L_7:
        /*0030*/ 	.byte	0x04, 0x2f
        /*0032*/ 	.short	(.L_9 - .L_8)
	.align		4
.L_8:
        /*0034*/ 	.word	index@(_Z11update_costPiPbS_ii)
        /*0038*/ 	.word	0x0000000c


	//----- nvinfo : EIATTR_FRAME_SIZE
	.align		4
.L_9:
        /*003c*/ 	.byte	0x04, 0x11
        /*003e*/ 	.short	(.L_11 - .L_10)
	.align		4
.L_10:
        /*0040*/ 	.word	index@(_Z11update_costPiPbS_ii)
        /*0044*/ 	.word	0x00000000


	//----- nvinfo : EIATTR_MIN_STACK_SIZE
	.align		4
.L_11:
        /*0048*/ 	.byte	0x04, 0x12
        /*004a*/ 	.short	(.L_13 - .L_12)
	.align		4
.L_12:
        /*004c*/ 	.word	index@(_Z11update_costPiPbS_ii)
        /*0050*/ 	.word	0x00000000


	//----- nvinfo : EIATTR_MIN_STACK_SIZE
	.align		4
.L_13:
        /*0054*/ 	.byte	0x04, 0x12
        /*0056*/ 	.short	(.L_15 - .L_14)
	.align		4
.L_14:
        /*0058*/ 	.word	index@(_Z10findMinIdxiPbPi)
        /*005c*/ 	.word	0x00000000


	//----- nvinfo : EIATTR_MIN_STACK_SIZE
	.align		4
.L_15:
        /*0060*/ 	.byte	0x04, 0x12
        /*0062*/ 	.short	(.L_17 - .L_16)
	.align		4
.L_16:
        /*0064*/ 	.word	index@(_Z8checkMiniPiPbS0_)
        /*0068*/ 	.word	0x00000000
.L_17:


//--------------------- .nv.compat                --------------------------
	.section	.nv.compat,"",@"SHT_CUDA_COMPAT_INFO"
	.align	4
        /*0000*/ 	.byte	0x02, 0x09, 0x00, 0x00, 0x02, 0x02, 0x01, 0x00, 0x02, 0x05, 0x05, 0x00, 0x03, 0x07, 0x01, 0x01
        /*0010*/ 	.byte	0x02, 0x03, 0x00, 0x00, 0x02, 0x06, 0x01, 0x00, 0x04, 0x0b, 0x08, 0x00, 0x09, 0x00, 0x00, 0x00
        /*0020*/ 	.byte	0x00, 0x00, 0x00, 0x00


//--------------------- .nv.info._Z11update_costPiPbS_ii --------------------------
	.section	.nv.info._Z11update_costPiPbS_ii,"",@"SHT_CUDA_INFO"
	.sectionflags	@""
	.align	4


	//----- nvinfo : EIATTR_CUDA_API_VERSION
	.align		4
        /*0000*/ 	.byte	0x04, 0x37
        /*0002*/ 	.short	(.L_19 - .L_18)
.L_18:
        /*0004*/ 	.word	0x00000082


	//----- nvinfo : EIATTR_KPARAM_INFO
	.align		4
.L_19:
        /*0008*/ 	.byte	0x04, 0x17
        /*000a*/ 	.short	(.L_21 - .L_20)
.L_20:
        /*000c*/ 	.word	0x00000000
        /*0010*/ 	.short	0x0004
        /*0012*/ 	.short	0x001c
        /*0014*/ 	.byte	0x00, 0xf0, 0x11, 0x00


	//----- nvinfo : EIATTR_KPARAM_INFO
	.align		4
.L_21:
        /*0018*/ 	.byte	0x04, 0x17
        /*001a*/ 	.short	(.L_23 - .L_22)
.L_22:
        /*001c*/ 	.word	0x00000000
        /*0020*/ 	.short	0x0003
        /*0022*/ 	.short	0x0018
        /*0024*/ 	.byte	0x00, 0xf0, 0x11, 0x00


	//----- nvinfo : EIATTR_KPARAM_INFO
	.align		4
.L_23:
        /*0028*/ 	.byte	0x04, 0x17
        /*002a*/ 	.short	(.L_25 - .L_24)
.L_24:
        /*002c*/ 	.word	0x00000000
        /*0030*/ 	.short	0x0002
        /*0032*/ 	.short	0x0010
        /*0034*/ 	.byte	0x00, 0xf5, 0x21, 0x00


	//----- nvinfo : EIATTR_KPARAM_INFO
	.align		4
.L_25:
        /*0038*/ 	.byte	0x04, 0x17
        /*003a*/ 	.short	(.L_27 - .L_26)
.L_26:
        /*003c*/ 	.word	0x00000000
        /*0040*/ 	.short	0x0001
        /*0042*/ 	.short	0x0008
        /*0044*/ 	.byte	0x00, 0xf5, 0x21, 0x00


	//----- nvinfo : EIATTR_KPARAM_INFO
	.align		4
.L_27:
        /*0048*/ 	.byte	0x04, 0x17
        /*004a*/ 	.short	(.L_29 - .L_28)
.L_28:
        /*004c*/ 	.word	0x00000000
        /*0050*/ 	.short	0x0000
        /*0052*/ 	.short	0x0000
        /*0054*/ 	.byte	0x00, 0xf5, 0x21, 0x00


	//----- nvinfo : EIATTR_SPARSE_MMA_MASK
	.align		4
.L_29:
        /*0058*/ 	.byte	0x03, 0x50
        /*005a*/ 	.short	0x0000


	//----- nvinfo : EIATTR_MAXREG_COUNT
	.align		4
        /*005c*/ 	.byte	0x03, 0x1b
        /*005e*/ 	.short	0x00ff


	//----- nvinfo : EIATTR_MERCURY_ISA_VERSION
	.align		4
        /*0060*/ 	.byte	0x03, 0x5f
        /*0062*/ 	.short	0x0101


	//----- nvinfo : EIATTR_VRC_CTA_INIT_COUNT
	.align		4
        /*0064*/ 	.byte	0x02, 0x4a
	.zero		1
	.zero		1


	//----- nvinfo : EIATTR_EXIT_INSTR_OFFSETS
	.align		4
        /*0068*/ 	.byte	0x04, 0x1c
        /*006a*/ 	.short	(.L_31 - .L_30)


	//   ....[0]....
.L_30:
        /*006c*/ 	.word	0x00000080


	//   ....[1]....
        /*0070*/ 	.word	0x000000f0


	//   ....[2]....
        /*0074*/ 	.word	0x00000150


	//   ....[3]....
        /*0078*/ 	.word	0x000001d0


	//   ....[4]....
        /*007c*/ 	.word	0x000001f0


	//----- nvinfo : EIATTR_CBANK_PARAM_SIZE
	.align		4
.L_31:
        /*0080*/ 	.byte	0x03, 0x19
        /*0082*/ 	.short	0x0020


	//----- nvinfo : EIATTR_PARAM_CBANK
	.align		4
        /*0084*/ 	.byte	0x04, 0x0a
        /*0086*/ 	.short	(.L_33 - .L_32)
	.align		4
.L_32:
        /*0088*/ 	.word	index@(.nv.constant0._Z11update_costPiPbS_ii)
        /*008c*/ 	.short	0x0380
        /*008e*/ 	.short	0x0020


	//----- nvinfo : EIATTR_SW_WAR
	.align		4
.L_33:
        /*0090*/ 	.byte	0x04, 0x36
        /*0092*/ 	.short	(.L_35 - .L_34)
.L_34:
        /*0094*/ 	.word	0x00000008
.L_35:


//--------------------- .nv.info._Z10findMinIdxiPbPi --------------------------
	.section	.nv.info._Z10findMinIdxiPbPi,"",@"SHT_CUDA_INFO"
	.sectionflags	@""
	.align	4


	//----- nvinfo : EIATTR_CUDA_API_VERSION
	.align		4
        /*0000*/ 	.byte	0x04, 0x37
        /*0002*/ 	.short	(.L_37 - .L_36)
.L_36:
        /*0004*/ 	.word	0x00000082


	//----- nvinfo : EIATTR_KPARAM_INFO
	.align		4
.L_37:
        /*0008*/ 	.byte	0x04, 0x17
        /*000a*/ 	.short	(.L_39 - .L_38)
.L_38:
        /*000c*/ 	.word	0x00000000
        /*0010*/ 	.short	0x0002
        /*0012*/ 	.short	0x0010
        /*0014*/ 	.byte	0x00, 0xf5, 0x21, 0x00


	//----- nvinfo : EIATTR_KPARAM_INFO
	.align		4
.L_39:
        /*0018*/ 	.byte	0x04, 0x17
        /*001a*/ 	.short	(.L_41 - .L_40)
.L_40:
        /*001c*/ 	.word	0x00000000
        /*0020*/ 	.short	0x0001
        /*0022*/ 	.short	0x0008
        /*0024*/ 	.byte	0x00, 0xf5, 0x21, 0x00


	//----- nvinfo : EIATTR_KPARAM_INFO
	.align		4
.L_41:
        /*0028*/ 	.byte	0x04, 0x17
        /*002a*/ 	.short	(.L_43 - .L_42)
.L_42:
        /*002c*/ 	.word	0x00000000
        /*0030*/ 	.short	0x0000
        /*0032*/ 	.short	0x0000
        /*0034*/ 	.byte	0x00, 0xf0, 0x11, 0x00


	//----- nvinfo : EIATTR_SPARSE_MMA_MASK
	.align		4
.L_43:
        /*0038*/ 	.byte	0x03, 0x50
        /*003a*/ 	.short	0x0000


	//----- nvinfo : EIATTR_MAXREG_COUNT
	.align		4
        /*003c*/ 	.byte	0x03, 0x1b
        /*003e*/ 	.short	0x00ff


	//----- nvinfo : EIATTR_MERCURY_ISA_VERSION
	.align		4
        /*0040*/ 	.byte	0x03, 0x5f
        /*0042*/ 	.short	0x0101


	//----- nvinfo : EIATTR_VRC_CTA_INIT_COUNT
	.align		4
        /*0044*/ 	.byte	0x02, 0x4a
	.zero		1
	.zero		1


	//----- nvinfo : EIATTR_EXIT_INSTR_OFFSETS
	.align		4
        /*0048*/ 	.byte	0x04, 0x1c
        /*004a*/ 	.short	(.L_45 - .L_44)


	//   ....[0]....
.L_44:
        /*004c*/ 	.word	0x00000070


	//   ....[1]....
        /*0050*/ 	.word	0x000000e0


	//   ....[2]....
        /*0054*/ 	.word	0x00000110


	//----- nvinfo : EIATTR_CBANK_PARAM_SIZE
	.align		4
.L_45:
        /*0058*/ 	.byte	0x03, 0x19
        /*005a*/ 	.short	0x0018


	//----- nvinfo : EIATTR_PARAM_CBANK
	.align		4
        /*005c*/ 	.byte	0x04, 0x0a
        /*005e*/ 	.short	(.L_47 - .L_46)
	.align		4
.L_46:
        /*0060*/ 	.word	index@(.nv.constant0._Z10findMinIdxiPbPi)
        /*0064*/ 	.short	0x0380
        /*0066*/ 	.short	0x0018


	//----- nvinfo : EIATTR_SW_WAR
	.align		4
.L_47:
        /*0068*/ 	.byte	0x04, 0x36
        /*006a*/ 	.short	(.L_49 - .L_48)
.L_48:
        /*006c*/ 	.word	0x00000008
.L_49:


//--------------------- .nv.info._Z8checkMiniPiPbS0_ --------------------------
	.section	.nv.info._Z8checkMiniPiPbS0_,"",@"SHT_CUDA_INFO"
	.sectionflags	@""
	.align	4


	//----- nvinfo : EIATTR_CUDA_API_VERSION
	.align		4
        /*0000*/ 	.byte	0x04, 0x37
        /*0002*/ 	.short	(.L_51 - .L_50)
.L_50:
        /*0004*/ 	.word	0x00000082


	//----- nvinfo : EIATTR_KPARAM_INFO
	.align		4
.L_51:
        /*0008*/ 	.byte	0x04, 0x17
        /*000a*/ 	.short	(.L_53 - .L_52)
.L_52:
        /*000c*/ 	.word	0x00000000
        /*0010*/ 	.short	0x0003
        /*0012*/ 	.short	0x0018
        /*0014*/ 	.byte	0x00, 0xf5, 0x21, 0x00


	//----- nvinfo : EIATTR_KPARAM_INFO
	.align		4
.L_53:
        /*0018*/ 	.byte	0x04, 0x17
        /*001a*/ 	.short	(.L_55 - .L_54)
.L_54:
        /*001c*/ 	.word	0x00000000
        /*0020*/ 	.short	0x0002
        /*0022*/ 	.short	0x0010
        /*0024*/ 	.byte	0x00, 0xf5, 0x21, 0x00


	//----- nvinfo : EIATTR_KPARAM_INFO
	.align		4
.L_55:
        /*0028*/ 	.byte	0x04, 0x17
        /*002a*/ 	.short	(.L_57 - .L_56)
.L_56:
        /*002c*/ 	.word	0x00000000
        /*0030*/ 	.short	0x0001
        /*0032*/ 	.short	0x0008
        /*0034*/ 	.byte	0x00, 0xf5, 0x21, 0x00


	//----- nvinfo : EIATTR_KPARAM_INFO
	.align		4
.L_57:
        /*0038*/ 	.byte	0x04, 0x17
        /*003a*/ 	.short	(.L_59 - .L_58)
.L_58:
        /*003c*/ 	.word	0x00000000
        /*0040*/ 	.short	0x0000
        /*0042*/ 	.short	0x0000
        /*0044*/ 	.byte	0x00, 0xf0, 0x11, 0x00


	//----- nvinfo : EIATTR_SPARSE_MMA_MASK
	.align		4
.L_59:
        /*0048*/ 	.byte	0x03, 0x50
        /*004a*/ 	.short	0x0000


	//----- nvinfo : EIATTR_MAXREG_COUNT
	.align		4
        /*004c*/ 	.byte	0x03, 0x1b
        /*004e*/ 	.short	0x00ff


	//----- nvinfo : EIATTR_MERCURY_ISA_VERSION
	.align		4
        /*0050*/ 	.byte	0x03, 0x5f
        /*0052*/ 	.short	0x0101


	//----- nvinfo : EIATTR_VRC_CTA_INIT_COUNT
	.align		4
        /*0054*/ 	.byte	0x02, 0x4a
	.zero		1
	.zero		1


	//----- nvinfo : EIATTR_EXIT_INSTR_OFFSETS
	.align		4
        /*0058*/ 	.byte	0x04, 0x1c
        /*005a*/ 	.short	(.L_61 - .L_60)


	//   ....[0]....
.L_60:
        /*005c*/ 	.word	0x00000080


	//   ....[1]....
        /*0060*/ 	.word	0x000002d0


	//   ....[2]....
        /*0064*/ 	.word	0x00000320


	//----- nvinfo : EIATTR_CBANK_PARAM_SIZE
	.align		4
.L_61:
        /*0068*/ 	.byte	0x03, 0x19
        /*006a*/ 	.short	0x0020


	//----- nvinfo : EIATTR_PARAM_CBANK
	.align		4
        /*006c*/ 	.byte	0x04, 0x0a
        /*006e*/ 	.short	(.L_63 - .L_62)
	.align		4
.L_62:
        /*0070*/ 	.word	index@(.nv.constant0._Z8checkMiniPiPbS0_)
        /*0074*/ 	.short	0x0380
        /*0076*/ 	.short	0x0020


	//----- nvinfo : EIATTR_SW_WAR
	.align		4
.L_63:
        /*0078*/ 	.byte	0x04, 0x36
        /*007a*/ 	.short	(.L_65 - .L_64)
.L_64:
        /*007c*/ 	.word	0x00000008
.L_65:


//--------------------- .nv.callgraph             --------------------------
	.section	.nv.callgraph,"",@"SHT_CUDA_CALLGRAPH"
	.align	4
	.sectionentsize	8
	.align		4
        /*0000*/ 	.word	0x00000000
	.align		4
        /*0004*/ 	.word	0xffffffff
	.align		4
        /*0008*/ 	.word	0x00000000
	.align		4
        /*000c*/ 	.word	0xfffffffe
	.align		4
        /*0010*/ 	.word	0x00000000
	.align		4
        /*0014*/ 	.word	0xfffffffd
	.align		4
        /*0018*/ 	.word	0x00000000
	.align		4
        /*001c*/ 	.word	0xfffffffc


//--------------------- .text._Z11update_costPiPbS_ii --------------------------
	.section	.text._Z11update_costPiPbS_ii,"ax",@progbits
	.align	128
        .global         _Z11update_costPiPbS_ii
        .type           _Z11update_costPiPbS_ii,@function
        .size           _Z11update_costPiPbS_ii,(.L_x_3 - _Z11update_costPiPbS_ii)
        .other          _Z11update_costPiPbS_ii,@"STO_CUDA_ENTRY STV_DEFAULT"
_Z11update_costPiPbS_ii:
.text._Z11update_costPiPbS_ii:
[----:B------:R-:W-:Y:S01]  /*0000*/  LDC R1, c[0x0][0x37c] ;  /* 0x0000df00ff017b82 */ /* 0x000fe20000000800 */
[----:B------:R-:W0:Y:S07]  /*0010*/  S2R R0, SR_TID.X ;  /* 0x0000000000007919 */ /* 0x000e2e0000002100 */
[----:B------:R-:W0:Y:S08]  /*0020*/  S2UR UR4, SR_CTAID.X ;  /* 0x00000000000479c3 */ /* 0x000e300000002500 */
[----:B------:R-:W0:Y:S08]  /*0030*/  LDC R7, c[0x0][0x360] ;  /* 0x0000d800ff077b82 */ /* 0x000e300000000800 */
[----:B------:R-:W1:Y:S01]  /*0040*/  LDC.64 R8, c[0x0][0x398] ;  /* 0x0000e600ff087b82 */ /* 0x000e620000000a00 */
[----:B0-----:R-:W-:-:S05]  /*0050*/  IMAD R7, R7, UR4, R0 ;  /* 0x0000000407077c24 */ /* 0x001fca000f8e0200 */
[----:B-1----:R-:W-:-:S04]  /*0060*/  ISETP.NE.AND P0, PT, R7, R9, PT ;  /* 0x000000090700720c */ /* 0x002fc80003f05270 */
[----:B------:R-:W-:-:S13]  /*0070*/  ISETP.GE.OR P0, PT, R7, R8, !P0 ;  /* 0x000000080700720c */ /* 0x000fda0004706670 */
[----:B------:R-:W-:Y:S05]  /*0080*/  @P0 EXIT ;  /* 0x000000000000094d */ /* 0x000fea0003800000 */
[----:B------:R-:W0:Y:S01]  /*0090*/  LDCU.64 UR6, c[0x0][0x388] ;  /* 0x00007100ff0677ac */ /* 0x000e220008000a00 */
[----:B------:R-:W1:Y:S01]  /*00a0*/  LDCU.64 UR4, c[0x0][0x358] ;  /* 0x00006b00ff0477ac */ /* 0x000e620008000a00 */
[----:B0-----:R-:W-:-:S04]  /*00b0*/  IADD3 R2, P0, PT, R7, UR6, RZ ;  /* 0x0000000607027c10 */ /* 0x001fc8000ff1e0ff */
[----:B------:R-:W-:-:S05]  /*00c0*/  LEA.HI.X.SX32 R3, R7, UR7, 0x1, P0 ;  /* 0x0000000707037c11 */ /* 0x000fca00080f0eff */
[----:B-1----:R-:W2:Y:S02]  /*00d0*/  LDG.E.U8 R2, desc[UR4][R2.64] ;  /* 0x0000000402027981 */ /* 0x002ea4000c1e1100 */
[----:B--2---:R-:W-:-:S13]  /*00e0*/  ISETP.NE.AND P0, PT, R2, RZ, PT ;  /* 0x000000ff0200720c */ /* 0x004fda0003f05270 */
[----:B------:R-:W-:Y:S05]  /*00f0*/  @P0 EXIT ;  /* 0x000000000000094d */ /* 0x000fea0003800000 */
[----:B------:R-:W0:Y:S01]  /*0100*/  LDC.64 R2, c[0x0][0x380] ;  /* 0x0000e000ff027b82 */ /* 0x000e220000000a00 */
[----:B------:R-:W-:-:S04]  /*0110*/  IMAD R5, R9, R8, R7 ;  /* 0x0000000809057224 */ /* 0x000fc800078e0207 */
[----:B0-----:R-:W-:-:S05]  /*0120*/  IMAD.WIDE R2, R5, 0x4, R2 ;  /* 0x0000000405027825 */ /* 0x001fca00078e0202 */
[----:B------:R-:W2:Y:S02]  /*0130*/  LDG.E R0, desc[UR4][R2.64] ;  /* 0x0000000402007981 */ /* 0x000ea4000c1e1900 */
[----:B--2---:R-:W-:-:S13]  /*0140*/  ISETP.NE.AND P0, PT, R0, 0x7fffffff, PT ;  /* 0x7fffffff0000780c */ /* 0x004fda0003f05270 */
[----:B------:R-:W-:Y:S05]  /*0150*/  @!P0 EXIT ;  /* 0x000000000000894d */ /* 0x000fea0003800000 */
[----:B------:R-:W0:Y:S02]  /*0160*/  LDC.64 R4, c[0x0][0x390] ;  /* 0x0000e400ff047b82 */ /* 0x000e240000000a00 */
[----:B0-----:R-:W-:-:S04]  /*0170*/  IMAD.WIDE R2, R9, 0x4, R4 ;  /* 0x0000000409027825 */ /* 0x001fc800078e0204 */
[----:B------:R-:W-:Y:S02]  /*0180*/  IMAD.WIDE R4, R7, 0x4, R4 ;  /* 0x0000000407047825 */ /* 0x000fe400078e0204 */
[----:B------:R-:W2:Y:S04]  /*0190*/  LDG.E R3, desc[UR4][R2.64] ;  /* 0x0000000402037981 */ /* 0x000ea8000c1e1900 */
[----:B------:R-:W3:Y:S01]  /*01a0*/  LDG.E R6, desc[UR4][R4.64] ;  /* 0x0000000404067981 */ /* 0x000ee2000c1e1900 */
[----:B--2---:R-:W-:-:S05]  /*01b0*/  IMAD.IADD R7, R0, 0x1, R3 ;  /* 0x0000000100077824 */ /* 0x004fca00078e0203 */
[----:B---3--:R-:W-:-:S13]  /*01c0*/  ISETP.GE.AND P0, PT, R7, R6, PT ;  /* 0x000000060700720c */ /* 0x008fda0003f06270 */
[----:B------:R-:W-:Y:S05]  /*01d0*/  @P0 EXIT ;  /* 0x000000000000094d */ /* 0x000fea0003800000 */
[----:B------:R-:W-:Y:S01]  /*01e0*/  STG.E desc[UR4][R4.64], R7 ;  /* 0x0000000704007986 */ /* 0x000fe2000c101904 */
[----:B------:R-:W-:Y:S05]  /*01f0*/  EXIT ;  /* 0x000000000000794d */ /* 0x000fea0003800000 */
.L_x_0:
[----:B------:R-:W-:-:S00]  /*0200*/  BRA `(.L_x_0) ;  /* 0xfffffffc00fc7947 */ /* 0x000fc0000383ffff */
[----:B------:R-:W-:-:S00]  /*0210*/  NOP ;  /* 0x0000000000007918 */ /* 0x000fc00000000000 */
        /* <DEDUP_REMOVED lines=14> */
.L_x_3:


//--------------------- .text._Z10findMinIdxiPbPi --------------------------
	.section	.text._Z10findMinIdxiPbPi,"ax",@progbits
	.align	128
        .global         _Z10findMinIdxiPbPi
        .type           _Z10findMinIdxiPbPi,@function
        .size           _Z10findMinIdxiPbPi,(.L_x_4 - _Z10findMinIdxiPbPi)
        .other          _Z10findMinIdxiPbPi,@"STO_CUDA_ENTRY STV_DEFAULT"
_Z10findMinIdxiPbPi:
.text._Z10findMinIdxiPbPi:
[----:B------:R-:W-:Y:S01]  /*0000*/  LDC R1, c[0x0][0x37c] ;  /* 0x0000df00ff017b82 */ /* 0x000fe20000000800 */
[----:B------:R-:W0:Y:S07]  /*0010*/  S2R R0, SR_TID.X ;  /* 0x0000000000007919 */ /* 0x000e2e0000002100 */
[----:B------:R-:W0:Y:S01]  /*0020*/  S2UR UR4, SR_CTAID.X ;  /* 0x00000000000479c3 */ /* 0x000e220000002500 */
[----:B------:R-:W1:Y:S07]  /*0030*/  LDCU UR5, c[0x0][0x380] ;  /* 0x00007000ff0577ac */ /* 0x000e6e0008000800 */
[----:B------:R-:W0:Y:S02]  /*0040*/  LDC R5, c[0x0][0x360] ;  /* 0x0000d800ff057b82 */ /* 0x000e240000000800 */
[----:B0-----:R-:W-:-:S05]  /*0050*/  IMAD R5, R5, UR4, R0 ;  /* 0x0000000405057c24 */ /* 0x001fca000f8e0200 */
[----:B-1----:R-:W-:-:S13]  /*0060*/  ISETP.GE.AND P0, PT, R5, UR5, PT ;  /* 0x0000000505007c0c */ /* 0x002fda000bf06270 */
[----:B------:R-:W-:Y:S05]  /*0070*/  @P0 EXIT ;  /* 0x000000000000094d */ /* 0x000fea0003800000 */
[----:B------:R-:W0:Y:S01]  /*0080*/  LDCU.64 UR6, c[0x0][0x388] ;  /* 0x00007100ff0677ac */ /* 0x000e220008000a00 */
[----:B------:R-:W1:Y:S01]  /*0090*/  LDCU.64 UR4, c[0x0][0x358] ;  /* 0x00006b00ff0477ac */ /* 0x000e620008000a00 */
[----:B0-----:R-:W-:-:S04]  /*00a0*/  IADD3 R2, P0, PT, R5, UR6, RZ ;  /* 0x0000000605027c10 */ /* 0x001fc8000ff1e0ff */
[----:B------:R-:W-:-:S05]  /*00b0*/  LEA.HI.X.SX32 R3, R5, UR7, 0x1, P0 ;  /* 0x0000000705037c11 */ /* 0x000fca00080f0eff */
[----:B-1----:R-:W2:Y:S02]  /*00c0*/  LDG.E.U8 R2, desc[UR4][R2.64] ;  /* 0x0000000402027981 */ /* 0x002ea4000c1e1100 */
[----:B--2---:R-:W-:-:S13]  /*00d0*/  ISETP.NE.AND P0, PT, R2, RZ, PT ;  /* 0x000000ff0200720c */ /* 0x004fda0003f05270 */
[----:B------:R-:W-:Y:S05]  /*00e0*/  @!P0 EXIT ;  /* 0x000000000000894d */ /* 0x000fea0003800000 */
[----:B------:R-:W0:Y:S02]  /*00f0*/  LDC.64 R2, c[0x0][0x390] ;  /* 0x0000e400ff027b82 */ /* 0x000e240000000a00 */
[----:B0-----:R-:W-:Y:S01]  /*0100*/  STG.E desc[UR4][R2.64], R5 ;  /* 0x0000000502007986 */ /* 0x001fe2000c101904 */
[----:B------:R-:W-:Y:S05]  /*0110*/  EXIT ;  /* 0x000000000000794d */ /* 0x000fea0003800000 */
.L_x_1:
        /* <DEDUP_REMOVED lines=14> */
.L_x_4:


//--------------------- .text._Z8checkMiniPiPbS0_ --------------------------
	.section	.text._Z8checkMiniPiPbS0_,"ax",@progbits
	.align	128
        .global         _Z8checkMiniPiPbS0_
        .type           _Z8checkMiniPiPbS0_,@function
        .size           _Z8checkMiniPiPbS0_,(.L_x_5 - _Z8checkMiniPiPbS0_)
        .other          _Z8checkMiniPiPbS0_,@"STO_CUDA_ENTRY STV_DEFAULT"
_Z8checkMiniPiPbS0_:
.text._Z8checkMiniPiPbS0_:
[----:B------:R-:W-:Y:S01]  /*0000*/  LDC R1, c[0x0][0x37c] ;  /* 0x0000df00ff017b82 */ /* 0x000fe20000000800 */
[----:B------:R-:W0:Y:S07]  /*0010*/  S2R R3, SR_TID.X ;  /* 0x0000000000037919 */ /* 0x000e2e0000002100 */
[----:B------:R-:W0:Y:S08]  /*0020*/  S2UR UR4, SR_CTAID.X ;  /* 0x00000000000479c3 */ /* 0x000e300000002500 */
[----:B------:R-:W0:Y:S08]  /*0030*/  LDC R0, c[0x0][0x360] ;  /* 0x0000d800ff007b82 */ /* 0x000e300000000800 */
[----:B------:R-:W1:Y:S01]  /*0040*/  LDC R7, c[0x0][0x380] ;  /* 0x0000e000ff077b82 */ /* 0x000e620000000800 */
[----:B0-----:R-:W-:-:S02]  /*0050*/  IMAD R0, R0, UR4, R3 ;  /* 0x0000000400007c24 */ /* 0x001fc4000f8e0203 */
[----:B-1----:R-:W-:-:S05]  /*0060*/  IMAD R3, R7, R7, RZ ;  /* 0x0000000707037224 */ /* 0x002fca00078e02ff */
[----:B------:R-:W-:-:S13]  /*0070*/  ISETP.GE.AND P0, PT, R0, R3, PT ;  /* 0x000000030000720c */ /* 0x000fda0003f06270 */
[----:B------:R-:W-:Y:S05]  /*0080*/  @P0 EXIT ;  /* 0x000000000000094d */ /* 0x000fea0003800000 */
[----:B------:R-:W-:Y:S01]  /*0090*/  IABS R5, R7 ;  /* 0x0000000700057213 */ /* 0x000fe20000000000 */
[----:B------:R-:W0:Y:S03]  /*00a0*/  LDCU.64 UR4, c[0x0][0x358] ;  /* 0x00006b00ff0477ac */ /* 0x000e260008000a00 */
[----:B------:R-:W1:Y:S01]  /*00b0*/  I2F.RP R4, R5 ;  /* 0x0000000500047306 */ /* 0x000e620000209400 */
[----:B------:R-:W2:Y:S07]  /*00c0*/  LDCU.64 UR6, c[0x0][0x398] ;  /* 0x00007300ff0677ac */ /* 0x000eae0008000a00 */
[----:B-1----:R-:W1:Y:S02]  /*00d0*/  MUFU.RCP R4, R4 ;  /* 0x0000000400047308 */ /* 0x002e640000001000 */
[----:B-1----:R-:W-:-:S06]  /*00e0*/  VIADD R2, R4, 0xffffffe ;  /* 0x0ffffffe04027836 */ /* 0x002fcc0000000000 */
[----:B------:R1:W3:Y:S02]  /*00f0*/  F2I.FTZ.U32.TRUNC.NTZ R3, R2 ;  /* 0x0000000200037305 */ /* 0x0002e4000021f000 */
[----:B-1----:R-:W-:Y:S02]  /*0100*/  HFMA2 R2, -RZ, RZ, 0, 0 ;  /* 0x00000000ff027431 */ /* 0x002fe400000001ff */
[----:B---3--:R-:W-:-:S04]  /*0110*/  IMAD.MOV R6, RZ, RZ, -R3 ;  /* 0x000000ffff067224 */ /* 0x008fc800078e0a03 */
[----:B------:R-:W-:Y:S01]  /*0120*/  IMAD R9, R6, R5, RZ ;  /* 0x0000000506097224 */ /* 0x000fe200078e02ff */
[----:B------:R-:W-:-:S03]  /*0130*/  IABS R6, R0 ;  /* 0x0000000000067213 */ /* 0x000fc60000000000 */
[----:B------:R-:W-:Y:S01]  /*0140*/  IMAD.HI.U32 R3, R3, R9, R2 ;  /* 0x0000000903037227 */ /* 0x000fe200078e0002 */
[----:B------:R-:W-:-:S04]  /*0150*/  LOP3.LUT R2, R0, R7, RZ, 0x3c, !PT ;  /* 0x0000000700027212 */ /* 0x000fc800078e3cff */
[----:B------:R-:W-:Y:S01]  /*0160*/  ISETP.GE.AND P1, PT, R2, RZ, PT ;  /* 0x000000ff0200720c */ /* 0x000fe20003f26270 */
[----:B------:R-:W-:-:S04]  /*0170*/  IMAD.HI.U32 R3, R3, R6, RZ ;  /* 0x0000000603037227 */ /* 0x000fc800078e00ff */
[----:B------:R-:W-:-:S04]  /*0180*/  IMAD.MOV R4, RZ, RZ, -R3 ;  /* 0x000000ffff047224 */ /* 0x000fc800078e0a03 */
[----:B------:R-:W-:-:S05]  /*0190*/  IMAD R4, R5, R4, R6 ;  /* 0x0000000405047224 */ /* 0x000fca00078e0206 */
[----:B------:R-:W-:-:S13]  /*01a0*/  ISETP.GT.U32.AND P2, PT, R5, R4, PT ;  /* 0x000000040500720c */ /* 0x000fda0003f44070 */
[----:B------:R-:W-:Y:S01]  /*01b0*/  @!P2 IMAD.IADD R4, R4, 0x1, -R5 ;  /* 0x000000010404a824 */ /* 0x000fe200078e0a05 */
[----:B------:R-:W-:Y:S02]  /*01c0*/  @!P2 IADD3 R3, PT, PT, R3, 0x1, RZ ;  /* 0x000000010303a810 */ /* 0x000fe40007ffe0ff */
[----:B------:R-:W-:Y:S02]  /*01d0*/  ISETP.NE.AND P2, PT, R7, RZ, PT ;  /* 0x000000ff0700720c */ /* 0x000fe40003f45270 */
[----:B------:R-:W-:Y:S02]  /*01e0*/  ISETP.GE.U32.AND P0, PT, R4, R5, PT ;  /* 0x000000050400720c */ /* 0x000fe40003f06070 */
[----:B------:R-:W1:Y:S11]  /*01f0*/  LDC.64 R4, c[0x0][0x388] ;  /* 0x0000e200ff047b82 */ /* 0x000e760000000a00 */
[----:B------:R-:W-:-:S05]  /*0200*/  @P0 VIADD R3, R3, 0x1 ;  /* 0x0000000103030836 */ /* 0x000fca0000000000 */
[----:B------:R-:W-:-:S05]  /*0210*/  MOV R9, R3 ;  /* 0x0000000300097202 */ /* 0x000fca0000000f00 */
[----:B------:R-:W-:Y:S01]  /*0220*/  @!P1 IMAD.MOV R9, RZ, RZ, -R9 ;  /* 0x000000ffff099224 */ /* 0x000fe200078e0a09 */
[----:B------:R-:W-:-:S04]  /*0230*/  @!P2 LOP3.LUT R9, RZ, R7, RZ, 0x33, !PT ;  /* 0x00000007ff09a212 */ /* 0x000fc800078e33ff */
[----:B------:R-:W-:-:S05]  /*0240*/  IADD3 R2, PT, PT, -R9, RZ, RZ ;  /* 0x000000ff09027210 */ /* 0x000fca0007ffe1ff */
[----:B------:R-:W-:Y:S02]  /*0250*/  IMAD R7, R7, R2, R0 ;  /* 0x0000000207077224 */ /* 0x000fe400078e0200 */
[----:B-1----:R-:W-:-:S04]  /*0260*/  IMAD.WIDE R2, R9, 0x4, R4 ;  /* 0x0000000409027825 */ /* 0x002fc800078e0204 */
[----:B------:R-:W-:Y:S02]  /*0270*/  IMAD.WIDE R4, R7, 0x4, R4 ;  /* 0x0000000407047825 */ /* 0x000fe400078e0204 */
[----:B0-----:R-:W3:Y:S04]  /*0280*/  LDG.E R2, desc[UR4][R2.64] ;  /* 0x0000000402027981 */ /* 0x001ee8000c1e1900 */
[----:B------:R-:W3:Y:S01]  /*0290*/  LDG.E R5, desc[UR4][R4.64] ;  /* 0x0000000404057981 */ /* 0x000ee2000c1e1900 */
[----:B--2---:R-:W-:-:S04]  /*02a0*/  ISETP.EQ.U32.AND P0, PT, RZ, UR6, PT ;  /* 0x00000006ff007c0c */ /* 0x004fc8000bf02070 */
[----:B------:R-:W-:Y:S02]  /*02b0*/  ISETP.EQ.AND.EX P0, PT, RZ, UR7, PT, P0 ;  /* 0x00000007ff007c0c */ /* 0x000fe4000bf02300 */
[----:B---3--:R-:W-:-:S13]  /*02c0*/  ISETP.GT.AND P1, PT, R2, R5, PT ;  /* 0x000000050200720c */ /* 0x008fda0003f24270 */
[----:B------:R-:W-:Y:S05]  /*02d0*/  @!P1 EXIT P0 ;  /* 0x000000000000994d */ /* 0x000fea0000000000 */
[----:B------:R-:W0:Y:S02]  /*02e0*/  LDCU.64 UR6, c[0x0][0x390] ;  /* 0x00007200ff0677ac */ /* 0x000e240008000a00 */
[----:B0-----:R-:W-:-:S04]  /*02f0*/  IADD3 R2, P0, PT, R9, UR6, RZ ;  /* 0x0000000609027c10 */ /* 0x001fc8000ff1e0ff */
[----:B------:R-:W-:-:S05]  /*0300*/  LEA.HI.X.SX32 R3, R9, UR7, 0x1, P0 ;  /* 0x0000000709037c11 */ /* 0x000fca00080f0eff */
[----:B------:R-:W-:Y:S01]  /*0310*/  STG.E.U8 desc[UR4][R2.64], RZ ;  /* 0x000000ff02007986 */ /* 0x000fe2000c101104 */
[----:B------:R-:W-:Y:S05]  /*0320*/  EXIT ;  /* 0x000000000000794d */ /* 0x000fea0003800000 */
.L_x_2:
        /* <DEDUP_REMOVED lines=13> */
.L_x_5:


//--------------------- .nv.shared.reserved.0     --------------------------
	.section	.nv.shared.reserved.0,"aw",@nobits
	.weak		__nv_reservedSMEM_offset_0_alias
	.size		__nv_reservedSMEM_offset_0_alias, 0, 64
	.other		__nv_reservedSMEM_offset_0_alias,@"STO_CUDA_RESERVED_SHARED STV_DEFAULT"
__nv_reservedSMEM_offset_0_alias:
	.zero		0
	.zero		64


//--------------------- .nv.constant0._Z11update_costPiPbS_ii --------------------------
	.section	.nv.constant0._Z11update_costPiPbS_ii,"a",@progbits
	.sectionflags	@""
	.align	4
.nv.constant0._Z11update_costPiPbS_ii:
	.zero		928


//--------------------- .nv.constant0._Z10findMinIdxiPbPi --------------------------
	.section	.nv.constant0._Z10findMinIdxiPbPi,"a",@progbits
	.sectionflags	@""
	.align	4
.nv.constant0._Z10findMinIdxiPbPi:
	.zero		920


//--------------------- .nv.constant0._Z8checkMiniPiPbS0_ --------------------------
	.section	.nv.constant0._Z8checkMiniPiPbS0_,"a",@progbits
	.sectionflags	@""
	.align	4
.nv.constant0._Z8checkMiniPiPbS0_:
	.zero		928


//--------------------- SYMBOLS --------------------------

	.type		.nv.reservedSmem.offset0,@object
	.size		.nv.reservedSmem.offset0,0x4
